//
// Generated by NVIDIA NVVM Compiler
//
// Compiler Build ID: CL-36424714
// Cuda compilation tools, release 13.0, V13.0.88
// Based on NVVM 20.0.0
//

.version 9.0
.target sm_100
.address_size 64

	// .globl	laplacian_smoothing

.visible .entry laplacian_smoothing(
	.param .u32 laplacian_smoothing_param_0,
	.param .u64 .ptr .align 1 laplacian_smoothing_param_1,
	.param .u64 .ptr .align 1 laplacian_smoothing_param_2,
	.param .f32 laplacian_smoothing_param_3,
	.param .u64 .ptr .align 1 laplacian_smoothing_param_4,
	.param .u64 .ptr .align 1 laplacian_smoothing_param_5,
	.param .u64 .ptr .align 1 laplacian_smoothing_param_6
)
{
	.reg .pred 	%p<11>;
	.reg .b32 	%r<63>;
	.reg .b32 	%f<152>;
	.reg .b64 	%rd<56>;
	.reg .b64 	%fd<4>;

	ld.param.u32 	%r18, [laplacian_smoothing_param_0];
	ld.param.u64 	%rd4, [laplacian_smoothing_param_1];
	ld.param.u64 	%rd7, [laplacian_smoothing_param_2];
	ld.param.f32 	%f40, [laplacian_smoothing_param_3];
	ld.param.u64 	%rd5, [laplacian_smoothing_param_4];
	ld.param.u64 	%rd8, [laplacian_smoothing_param_5];
	ld.param.u64 	%rd6, [laplacian_smoothing_param_6];
	cvta.to.global.u64 	%rd1, %rd8;
	cvta.to.global.u64 	%rd2, %rd7;
	mov.u32 	%r19, %ntid.x;
	mov.u32 	%r20, %ctaid.x;
	mov.u32 	%r21, %tid.x;
	mad.lo.s32 	%r1, %r19, %r20, %r21;
	setp.ge.u32 	%p1, %r1, %r18;
	@%p1 bra 	$L__BB0_14;
	cvta.to.global.u64 	%rd9, %rd4;
	cvta.to.global.u64 	%rd10, %rd6;
	mul.lo.s32 	%r2, %r1, 3;
	mul.wide.s32 	%rd11, %r2, 4;
	add.s64 	%rd12, %rd10, %rd11;
	ld.global.f32 	%f151, [%rd12];
	ld.global.f32 	%f150, [%rd12+4];
	ld.global.f32 	%f149, [%rd12+8];
	mul.wide.s32 	%rd13, %r1, 4;
	add.s64 	%rd14, %rd9, %rd13;
	ld.global.u32 	%r3, [%rd14];
	ld.global.u32 	%r4, [%rd14+4];
	setp.le.s32 	%p2, %r4, %r3;
	@%p2 bra 	$L__BB0_13;
	add.s32 	%r22, %r3, 1;
	max.s32 	%r23, %r4, %r22;
	sub.s32 	%r5, %r23, %r3;
	and.b32  	%r6, %r5, 7;
	sub.s32 	%r24, %r3, %r23;
	setp.gt.u32 	%p3, %r24, -8;
	mov.u32 	%r60, %r3;
	@%p3 bra 	$L__BB0_5;
	and.b32  	%r25, %r5, -8;
	neg.s32 	%r58, %r25;
	add.s64 	%rd3, %rd2, 16;
	mov.u32 	%r60, %r3;
$L__BB0_4:
	.pragma "nounroll";
	mul.wide.s32 	%rd15, %r60, 4;
	add.s64 	%rd16, %rd3, %rd15;
	ld.global.u32 	%r26, [%rd16+-16];
	mul.lo.s32 	%r27, %r26, 3;
	mul.wide.s32 	%rd17, %r27, 4;
	add.s64 	%rd18, %rd1, %rd17;
	ld.global.f32 	%f42, [%rd18];
	fma.rn.f32 	%f43, %f40, %f42, %f151;
	ld.global.f32 	%f44, [%rd18+4];
	fma.rn.f32 	%f45, %f40, %f44, %f150;
	ld.global.f32 	%f46, [%rd18+8];
	fma.rn.f32 	%f47, %f40, %f46, %f149;
	ld.global.u32 	%r28, [%rd16+-12];
	mul.lo.s32 	%r29, %r28, 3;
	mul.wide.s32 	%rd19, %r29, 4;
	add.s64 	%rd20, %rd1, %rd19;
	ld.global.f32 	%f48, [%rd20];
	fma.rn.f32 	%f49, %f40, %f48, %f43;
	ld.global.f32 	%f50, [%rd20+4];
	fma.rn.f32 	%f51, %f40, %f50, %f45;
	ld.global.f32 	%f52, [%rd20+8];
	fma.rn.f32 	%f53, %f40, %f52, %f47;
	ld.global.u32 	%r30, [%rd16+-8];
	mul.lo.s32 	%r31, %r30, 3;
	mul.wide.s32 	%rd21, %r31, 4;
	add.s64 	%rd22, %rd1, %rd21;
	ld.global.f32 	%f54, [%rd22];
	fma.rn.f32 	%f55, %f40, %f54, %f49;
	ld.global.f32 	%f56, [%rd22+4];
	fma.rn.f32 	%f57, %f40, %f56, %f51;
	ld.global.f32 	%f58, [%rd22+8];
	fma.rn.f32 	%f59, %f40, %f58, %f53;
	ld.global.u32 	%r32, [%rd16+-4];
	mul.lo.s32 	%r33, %r32, 3;
	mul.wide.s32 	%rd23, %r33, 4;
	add.s64 	%rd24, %rd1, %rd23;
	ld.global.f32 	%f60, [%rd24];
	fma.rn.f32 	%f61, %f40, %f60, %f55;
	ld.global.f32 	%f62, [%rd24+4];
	fma.rn.f32 	%f63, %f40, %f62, %f57;
	ld.global.f32 	%f64, [%rd24+8];
	fma.rn.f32 	%f65, %f40, %f64, %f59;
	ld.global.u32 	%r34, [%rd16];
	mul.lo.s32 	%r35, %r34, 3;
	mul.wide.s32 	%rd25, %r35, 4;
	add.s64 	%rd26, %rd1, %rd25;
	ld.global.f32 	%f66, [%rd26];
	fma.rn.f32 	%f67, %f40, %f66, %f61;
	ld.global.f32 	%f68, [%rd26+4];
	fma.rn.f32 	%f69, %f40, %f68, %f63;
	ld.global.f32 	%f70, [%rd26+8];
	fma.rn.f32 	%f71, %f40, %f70, %f65;
	ld.global.u32 	%r36, [%rd16+4];
	mul.lo.s32 	%r37, %r36, 3;
	mul.wide.s32 	%rd27, %r37, 4;
	add.s64 	%rd28, %rd1, %rd27;
	ld.global.f32 	%f72, [%rd28];
	fma.rn.f32 	%f73, %f40, %f72, %f67;
	ld.global.f32 	%f74, [%rd28+4];
	fma.rn.f32 	%f75, %f40, %f74, %f69;
	ld.global.f32 	%f76, [%rd28+8];
	fma.rn.f32 	%f77, %f40, %f76, %f71;
	ld.global.u32 	%r38, [%rd16+8];
	mul.lo.s32 	%r39, %r38, 3;
	mul.wide.s32 	%rd29, %r39, 4;
	add.s64 	%rd30, %rd1, %rd29;
	ld.global.f32 	%f78, [%rd30];
	fma.rn.f32 	%f79, %f40, %f78, %f73;
	ld.global.f32 	%f80, [%rd30+4];
	fma.rn.f32 	%f81, %f40, %f80, %f75;
	ld.global.f32 	%f82, [%rd30+8];
	fma.rn.f32 	%f83, %f40, %f82, %f77;
	ld.global.u32 	%r40, [%rd16+12];
	mul.lo.s32 	%r41, %r40, 3;
	mul.wide.s32 	%rd31, %r41, 4;
	add.s64 	%rd32, %rd1, %rd31;
	ld.global.f32 	%f84, [%rd32];
	fma.rn.f32 	%f151, %f40, %f84, %f79;
	ld.global.f32 	%f85, [%rd32+4];
	fma.rn.f32 	%f150, %f40, %f85, %f81;
	ld.global.f32 	%f86, [%rd32+8];
	fma.rn.f32 	%f149, %f40, %f86, %f83;
	add.s32 	%r60, %r60, 8;
	add.s32 	%r58, %r58, 8;
	setp.ne.s32 	%p4, %r58, 0;
	@%p4 bra 	$L__BB0_4;
$L__BB0_5:
	setp.eq.s32 	%p5, %r6, 0;
	@%p5 bra 	$L__BB0_13;
	and.b32  	%r13, %r5, 3;
	setp.lt.u32 	%p6, %r6, 4;
	@%p6 bra 	$L__BB0_8;
	mul.wide.s32 	%rd33, %r60, 4;
	add.s64 	%rd34, %rd2, %rd33;
	ld.global.u32 	%r42, [%rd34];
	mul.lo.s32 	%r43, %r42, 3;
	mul.wide.s32 	%rd35, %r43, 4;
	add.s64 	%rd36, %rd1, %rd35;
	ld.global.f32 	%f88, [%rd36];
	fma.rn.f32 	%f89, %f40, %f88, %f151;
	ld.global.f32 	%f90, [%rd36+4];
	fma.rn.f32 	%f91, %f40, %f90, %f150;
	ld.global.f32 	%f92, [%rd36+8];
	fma.rn.f32 	%f93, %f40, %f92, %f149;
	ld.global.u32 	%r44, [%rd34+4];
	mul.lo.s32 	%r45, %r44, 3;
	mul.wide.s32 	%rd37, %r45, 4;
	add.s64 	%rd38, %rd1, %rd37;
	ld.global.f32 	%f94, [%rd38];
	fma.rn.f32 	%f95, %f40, %f94, %f89;
	ld.global.f32 	%f96, [%rd38+4];
	fma.rn.f32 	%f97, %f40, %f96, %f91;
	ld.global.f32 	%f98, [%rd38+8];
	fma.rn.f32 	%f99, %f40, %f98, %f93;
	ld.global.u32 	%r46, [%rd34+8];
	mul.lo.s32 	%r47, %r46, 3;
	mul.wide.s32 	%rd39, %r47, 4;
	add.s64 	%rd40, %rd1, %rd39;
	ld.global.f32 	%f100, [%rd40];
	fma.rn.f32 	%f101, %f40, %f100, %f95;
	ld.global.f32 	%f102, [%rd40+4];
	fma.rn.f32 	%f103, %f40, %f102, %f97;
	ld.global.f32 	%f104, [%rd40+8];
	fma.rn.f32 	%f105, %f40, %f104, %f99;
	ld.global.u32 	%r48, [%rd34+12];
	mul.lo.s32 	%r49, %r48, 3;
	mul.wide.s32 	%rd41, %r49, 4;
	add.s64 	%rd42, %rd1, %rd41;
	ld.global.f32 	%f106, [%rd42];
	fma.rn.f32 	%f151, %f40, %f106, %f101;
	ld.global.f32 	%f107, [%rd42+4];
	fma.rn.f32 	%f150, %f40, %f107, %f103;
	ld.global.f32 	%f108, [%rd42+8];
	fma.rn.f32 	%f149, %f40, %f108, %f105;
	add.s32 	%r60, %r60, 4;
$L__BB0_8:
	setp.eq.s32 	%p7, %r13, 0;
	@%p7 bra 	$L__BB0_13;
	setp.eq.s32 	%p8, %r13, 1;
	@%p8 bra 	$L__BB0_11;
	mul.wide.s32 	%rd43, %r60, 4;
	add.s64 	%rd44, %rd2, %rd43;
	ld.global.u32 	%r50, [%rd44];
	mul.lo.s32 	%r51, %r50, 3;
	mul.wide.s32 	%rd45, %r51, 4;
	add.s64 	%rd46, %rd1, %rd45;
	ld.global.f32 	%f110, [%rd46];
	fma.rn.f32 	%f111, %f40, %f110, %f151;
	ld.global.f32 	%f112, [%rd46+4];
	fma.rn.f32 	%f113, %f40, %f112, %f150;
	ld.global.f32 	%f114, [%rd46+8];
	fma.rn.f32 	%f115, %f40, %f114, %f149;
	ld.global.u32 	%r52, [%rd44+4];
	mul.lo.s32 	%r53, %r52, 3;
	mul.wide.s32 	%rd47, %r53, 4;
	add.s64 	%rd48, %rd1, %rd47;
	ld.global.f32 	%f116, [%rd48];
	fma.rn.f32 	%f151, %f40, %f116, %f111;
	ld.global.f32 	%f117, [%rd48+4];
	fma.rn.f32 	%f150, %f40, %f117, %f113;
	ld.global.f32 	%f118, [%rd48+8];
	fma.rn.f32 	%f149, %f40, %f118, %f115;
	add.s32 	%r60, %r60, 2;
$L__BB0_11:
	and.b32  	%r54, %r5, 1;
	setp.eq.b32 	%p9, %r54, 1;
	not.pred 	%p10, %p9;
	@%p10 bra 	$L__BB0_13;
	mul.wide.s32 	%rd49, %r60, 4;
	add.s64 	%rd50, %rd2, %rd49;
	ld.global.u32 	%r55, [%rd50];
	mul.lo.s32 	%r56, %r55, 3;
	mul.wide.s32 	%rd51, %r56, 4;
	add.s64 	%rd52, %rd1, %rd51;
	ld.global.f32 	%f119, [%rd52];
	fma.rn.f32 	%f151, %f40, %f119, %f151;
	ld.global.f32 	%f120, [%rd52+4];
	fma.rn.f32 	%f150, %f40, %f120, %f150;
	ld.global.f32 	%f121, [%rd52+8];
	fma.rn.f32 	%f149, %f40, %f121, %f149;
$L__BB0_13:
	sub.s32 	%r57, %r4, %r3;
	cvt.rn.f32.s32 	%f122, %r57;
	mul.f32 	%f123, %f40, %f122;
	cvt.f64.f32 	%fd1, %f123;
	add.f64 	%fd2, %fd1, 0d3FF0000000000000;
	rcp.rn.f64 	%fd3, %fd2;
	cvt.rn.f32.f64 	%f124, %fd3;
	mul.f32 	%f125, %f151, %f124;
	cvta.to.global.u64 	%rd53, %rd5;
	add.s64 	%rd55, %rd53, %rd11;
	st.global.f32 	[%rd55], %f125;
	mul.f32 	%f126, %f150, %f124;
	st.global.f32 	[%rd55+4], %f126;
	mul.f32 	%f127, %f149, %f124;
	st.global.f32 	[%rd55+8], %f127;
$L__BB0_14:
	ret;

}


// ===== COMPILED SASS (sm_100) =====

	.target	sm_100

	.elftype	@"ET_EXEC"


//--------------------- .note.nv.tkinfo           --------------------------
	.section	.note.nv.tkinfo,"",@"SHT_NOTE"
	.sectionflags	@"SHF_NOTE_NV_TKINFO"
	.tkinfo
        /*0018*/ 	.word	0x00000002
        /*0030*/ 	.string	""
        /*0030*/ 	.string	"ptxas"
        /*0030*/ 	.string	"Cuda compilation tools, release 13.0, V13.0.88"
        /*0030*/ 	.string	"Build cuda_13.0.r13.0/compiler.36424714_0"
        /*0030*/ 	.string	"-arch sm_100 -m 64 "



//--------------------- .note.nv.cuinfo           --------------------------
	.section	.note.nv.cuinfo,"",@"SHT_NOTE"
	.sectionflags	@"SHF_NOTE_NV_CUINFO"
        /*0018*/ 	.short	0x0002
        /*001a*/ 	.short	0x0064
        /*001c*/ 	.short	0x0082
	.zero		2


//--------------------- .nv.info                  --------------------------
	.section	.nv.info,"",@"SHT_CUDA_INFO"
	.align	4


	//----- nvinfo : EIATTR_REGCOUNT
	.align		4
        /*0000*/ 	.byte	0x04, 0x2f
        /*0002*/ 	.short	(.L_1 - .L_0)
	.align		4
.L_0:
        /*0004*/ 	.word	index@(laplacian_smoothing)
        /*0008*/ 	.word	0x00000020


	//----- nvinfo : EIATTR_FRAME_SIZE
	.align		4
.L_1:
        /*000c*/ 	.byte	0x04, 0x11
        /*000e*/ 	.short	(.L_3 - .L_2)
	.align		4
.L_2:
        /*0010*/ 	.word	index@($__internal_0_$__cuda_sm20_dblrcp_rn_slowpath_v3)
        /*0014*/ 	.word	0x00000000


	//----- nvinfo : EIATTR_FRAME_SIZE
	.align		4
.L_3:
        /*0018*/ 	.byte	0x04, 0x11
        /*001a*/ 	.short	(.L_5 - .L_4)
	.align		4
.L_4:
        /*001c*/ 	.word	index@(laplacian_smoothing)
        /*0020*/ 	.word	0x00000000


	//----- nvinfo : EIATTR_MIN_STACK_SIZE
	.align		4
.L_5:
        /*0024*/ 	.byte	0x04, 0x12
        /*0026*/ 	.short	(.L_7 - .L_6)
	.align		4
.L_6:
        /*0028*/ 	.word	index@(laplacian_smoothing)
        /*002c*/ 	.word	0x00000000
.L_7:


//--------------------- .nv.compat                --------------------------
	.section	.nv.compat,"",@"SHT_CUDA_COMPAT_INFO"
	.align	4
        /*0000*/ 	.byte	0x02, 0x09, 0x00, 0x00, 0x02, 0x02, 0x01, 0x00, 0x02, 0x05, 0x05, 0x00, 0x03, 0x07, 0x01, 0x01
        /*0010*/ 	.byte	0x02, 0x03, 0x00, 0x00, 0x02, 0x06, 0x01, 0x00, 0x04, 0x0b, 0x08, 0x00, 0x01, 0x00, 0x00, 0x00
        /*0020*/ 	.byte	0x00, 0x00, 0x00, 0x00


//--------------------- .nv.info.laplacian_smoothing --------------------------
	.section	.nv.info.laplacian_smoothing,"",@"SHT_CUDA_INFO"
	.sectionflags	@""
	.align	4


	//----- nvinfo : EIATTR_CUDA_API_VERSION
	.align		4
        /*0000*/ 	.byte	0x04, 0x37
        /*0002*/ 	.short	(.L_9 - .L_8)
.L_8:
        /*0004*/ 	.word	0x00000082


	//----- nvinfo : EIATTR_KPARAM_INFO
	.align		4
.L_9:
        /*0008*/ 	.byte	0x04, 0x17
        /*000a*/ 	.short	(.L_11 - .L_10)
.L_10:
        /*000c*/ 	.word	0x00000000
        /*0010*/ 	.short	0x0006
        /*0012*/ 	.short	0x0030
        /*0014*/ 	.byte	0x00, 0xf5, 0x21, 0x00


	//----- nvinfo : EIATTR_KPARAM_INFO
	.align		4
.L_11:
        /*0018*/ 	.byte	0x04, 0x17
        /*001a*/ 	.short	(.L_13 - .L_12)
.L_12:
        /*001c*/ 	.word	0x00000000
        /*0020*/ 	.short	0x0005
        /*0022*/ 	.short	0x0028
        /*0024*/ 	.byte	0x00, 0xf5, 0x21, 0x00


	//----- nvinfo : EIATTR_KPARAM_INFO
	.align		4
.L_13:
        /*0028*/ 	.byte	0x04, 0x17
        /*002a*/ 	.short	(.L_15 - .L_14)
.L_14:
        /*002c*/ 	.word	0x00000000
        /*0030*/ 	.short	0x0004
        /*0032*/ 	.short	0x0020
        /*0034*/ 	.byte	0x00, 0xf5, 0x21, 0x00


	//----- nvinfo : EIATTR_KPARAM_INFO
	.align		4
.L_15:
        /*0038*/ 	.byte	0x04, 0x17
        /*003a*/ 	.short	(.L_17 - .L_16)
.L_16:
        /*003c*/ 	.word	0x00000000
        /*0040*/ 	.short	0x0003
        /*0042*/ 	.short	0x0018
        /*0044*/ 	.byte	0x00, 0xf0, 0x11, 0x00


	//----- nvinfo : EIATTR_KPARAM_INFO
	.align		4
.L_17:
        /*0048*/ 	.byte	0x04, 0x17
        /*004a*/ 	.short	(.L_19 - .L_18)
.L_18:
        /*004c*/ 	.word	0x00000000
        /*0050*/ 	.short	0x0002
        /*0052*/ 	.short	0x0010
        /*0054*/ 	.byte	0x00, 0xf5, 0x21, 0x00


	//----- nvinfo : EIATTR_KPARAM_INFO
	.align		4
.L_19:
        /*0058*/ 	.byte	0x04, 0x17
        /*005a*/ 	.short	(.L_21 - .L_20)
.L_20:
        /*005c*/ 	.word	0x00000000
        /*0060*/ 	.short	0x0001
        /*0062*/ 	.short	0x0008
        /*0064*/ 	.byte	0x00, 0xf5, 0x21, 0x00


	//----- nvinfo : EIATTR_KPARAM_INFO
	.align		4
.L_21:
        /*0068*/ 	.byte	0x04, 0x17
        /*006a*/ 	.short	(.L_23 - .L_22)
.L_22:
        /*006c*/ 	.word	0x00000000
        /*0070*/ 	.short	0x0000
        /*0072*/ 	.short	0x0000
        /*0074*/ 	.byte	0x00, 0xf0, 0x11, 0x00


	//----- nvinfo : EIATTR_SPARSE_MMA_MASK
	.align		4
.L_23:
        /*0078*/ 	.byte	0x03, 0x50
        /*007a*/ 	.short	0x0000


	//----- nvinfo : EIATTR_MAXREG_COUNT
	.align		4
        /*007c*/ 	.byte	0x03, 0x1b
        /*007e*/ 	.short	0x00ff


	//----- nvinfo : EIATTR_MERCURY_ISA_VERSION
	.align		4
        /*0080*/ 	.byte	0x03, 0x5f
        /*0082*/ 	.short	0x0101


	//----- nvinfo : EIATTR_VRC_CTA_INIT_COUNT
	.align		4
        /*0084*/ 	.byte	0x02, 0x4a
	.zero		1
	.zero		1


	//----- nvinfo : EIATTR_EXIT_INSTR_OFFSETS
	.align		4
        /*0088*/ 	.byte	0x04, 0x1c
        /*008a*/ 	.short	(.L_25 - .L_24)


	//   ....[0]....
.L_24:
        /*008c*/ 	.word	0x00000070


	//   ....[1]....
        /*0090*/ 	.word	0x00000f00


	//----- nvinfo : EIATTR_CRS_STACK_SIZE
	.align		4
.L_25:
        /*0094*/ 	.byte	0x04, 0x1e
        /*0096*/ 	.short	(.L_27 - .L_26)
.L_26:
        /*0098*/ 	.word	0x00000000


	//----- nvinfo : EIATTR_CBANK_PARAM_SIZE
	.align		4
.L_27:
        /*009c*/ 	.byte	0x03, 0x19
        /*009e*/ 	.short	0x0038


	//----- nvinfo : EIATTR_PARAM_CBANK
	.align		4
        /*00a0*/ 	.byte	0x04, 0x0a
        /*00a2*/ 	.short	(.L_29 - .L_28)
	.align		4
.L_28:
        /*00a4*/ 	.word	index@(.nv.constant0.laplacian_smoothing)
        /*00a8*/ 	.short	0x0380
        /*00aa*/ 	.short	0x0038


	//----- nvinfo : EIATTR_SW_WAR
	.align		4
.L_29:
        /*00ac*/ 	.byte	0x04, 0x36
        /*00ae*/ 	.short	(.L_31 - .L_30)
.L_30:
        /*00b0*/ 	.word	0x00000008
.L_31:


//--------------------- .nv.callgraph             --------------------------
	.section	.nv.callgraph,"",@"SHT_CUDA_CALLGRAPH"
	.align	4
	.sectionentsize	8
	.align		4
        /*0000*/ 	.word	0x00000000
	.align		4
        /*0004*/ 	.word	0xffffffff
	.align		4
        /*0008*/ 	.word	0x00000000
	.align		4
        /*000c*/ 	.word	0xfffffffe
	.align		4
        /*0010*/ 	.word	0x00000000
	.align		4
        /*0014*/ 	.word	0xfffffffd
	.align		4
        /*0018*/ 	.word	0x00000000
	.align		4
        /*001c*/ 	.word	0xfffffffc


//--------------------- .text.laplacian_smoothing --------------------------
	.section	.text.laplacian_smoothing,"ax",@progbits
	.align	128
        .global         laplacian_smoothing
        .type           laplacian_smoothing,@function
        .size           laplacian_smoothing,(.L_x_16 - laplacian_smoothing)
        .other          laplacian_smoothing,@"STO_CUDA_ENTRY STV_DEFAULT"
laplacian_smoothing:
.text.laplacian_smoothing:
[----:B------:R-:W-:Y:S01]  /*0000*/  LDC R1, c[0x0][0x37c] ;  /* 0x0000df00ff017b82 */ /* 0x000fe20000000800 */
[----:B------:R-:W0:Y:S01]  /*0010*/  S2R R7, SR_CTAID.X ;  /* 0x0000000000077919 */ /* 0x000e220000002500 */
[----:B------:R-:W0:Y:S01]  /*0020*/  LDCU UR4, c[0x0][0x360] ;  /* 0x00006c00ff0477ac */ /* 0x000e220008000800 */
[----:B------:R-:W0:Y:S01]  /*0030*/  S2R R0, SR_TID.X ;  /* 0x0000000000007919 */ /* 0x000e220000002100 */
[----:B------:R-:W1:Y:S01]  /*0040*/  LDCU UR5, c[0x0][0x380] ;  /* 0x00007000ff0577ac */ /* 0x000e620008000800 */
[----:B0-----:R-:W-:-:S05]  /*0050*/  IMAD R7, R7, UR4, R0 ;  /* 0x0000000407077c24 */ /* 0x001fca000f8e0200 */
[----:B-1----:R-:W-:-:S13]  /*0060*/  ISETP.GE.U32.AND P0, PT, R7, UR5, PT ;  /* 0x0000000507007c0c */ /* 0x002fda000bf06070 */
[----:B------:R-:W-:Y:S05]  /*0070*/  @P0 EXIT ;  /* 0x000000000000094d */ /* 0x000fea0003800000 */
[----:B------:R-:W0:Y:S01]  /*0080*/  LDC.64 R4, c[0x0][0x388] ;  /* 0x0000e200ff047b82 */ /* 0x000e220000000a00 */
[----:B------:R-:W1:Y:S07]  /*0090*/  LDCU.64 UR4, c[0x0][0x358] ;  /* 0x00006b00ff0477ac */ /* 0x000e6e0008000a00 */
[----:B------:R-:W2:Y:S01]  /*00a0*/  LDC.64 R2, c[0x0][0x3b0] ;  /* 0x0000ec00ff027b82 */ /* 0x000ea20000000a00 */
[C---:B------:R-:W-:Y:S01]  /*00b0*/  LEA R12, R7.reuse, R7, 0x1 ;  /* 0x00000007070c7211 */ /* 0x040fe200078e08ff */
[----:B------:R-:W3:Y:S01]  /*00c0*/  LDCU UR6, c[0x0][0x398] ;  /* 0x00007300ff0677ac */ /* 0x000ee20008000800 */
[----:B0-----:R-:W-:-:S05]  /*00d0*/  IMAD.WIDE R4, R7, 0x4, R4 ;  /* 0x0000000407047825 */ /* 0x001fca00078e0204 */
[----:B-1----:R-:W4:Y:S04]  /*00e0*/  LDG.E R0, desc[UR4][R4.64] ;  /* 0x0000000404007981 */ /* 0x002f28000c1e1900 */
[----:B------:R-:W4:Y:S01]  /*00f0*/  LDG.E R13, desc[UR4][R4.64+0x4] ;  /* 0x00000404040d7981 */ /* 0x000f22000c1e1900 */
[----:B--2---:R-:W-:-:S05]  /*0100*/  IMAD.WIDE R2, R12, 0x4, R2 ;  /* 0x000000040c027825 */ /* 0x004fca00078e0202 */
[----:B------:R0:W5:Y:S04]  /*0110*/  LDG.E R8, desc[UR4][R2.64] ;  /* 0x0000000402087981 */ /* 0x000168000c1e1900 */
[----:B------:R0:W5:Y:S04]  /*0120*/  LDG.E R29, desc[UR4][R2.64+0x4] ;  /* 0x00000404021d7981 */ /* 0x000168000c1e1900 */
[----:B------:R0:W5:Y:S01]  /*0130*/  LDG.E R28, desc[UR4][R2.64+0x8] ;  /* 0x00000804021c7981 */ /* 0x000162000c1e1900 */
[----:B------:R-:W-:Y:S01]  /*0140*/  BSSY.RECONVERGENT B0, `(.L_x_0) ;  /* 0x00000bd000007945 */ /* 0x000fe20003800200 */
[----:B----4-:R-:W-:-:S13]  /*0150*/  ISETP.GT.AND P0, PT, R13, R0, PT ;  /* 0x000000000d00720c */ /* 0x010fda0003f04270 */
[----:B0--3--:R-:W-:Y:S05]  /*0160*/  @!P0 BRA `(.L_x_1) ;  /* 0x0000000800e88947 */ /* 0x009fea0003800000 */
[C---:B------:R-:W-:Y:S01]  /*0170*/  VIADDMNMX R3, R0.reuse, 0x1, R13, !PT ;  /* 0x0000000100037846 */ /* 0x040fe2000780010d */
[----:B------:R-:W-:Y:S01]  /*0180*/  BSSY.RECONVERGENT B1, `(.L_x_2) ;  /* 0x000005c000017945 */ /* 0x000fe20003800200 */
[----:B------:R-:W-:Y:S02]  /*0190*/  MOV R15, R0 ;  /* 0x00000000000f7202 */ /* 0x000fe40000000f00 */
[CC--:B------:R-:W-:Y:S02]  /*01a0*/  IADD3 R16, PT, PT, -R0.reuse, R3.reuse, RZ ;  /* 0x0000000300107210 */ /* 0x0c0fe40007ffe1ff */
[----:B------:R-:W-:Y:S02]  /*01b0*/  IADD3 R3, PT, PT, R0, -R3, RZ ;  /* 0x8000000300037210 */ /* 0x000fe40007ffe0ff */
[----:B------:R-:W-:Y:S02]  /*01c0*/  LOP3.LUT R24, R16, 0x7, RZ, 0xc0, !PT ;  /* 0x0000000710187812 */ /* 0x000fe400078ec0ff */
[----:B------:R-:W-:-:S02]  /*01d0*/  ISETP.GT.U32.AND P1, PT, R3, -0x8, PT ;  /* 0xfffffff80300780c */ /* 0x000fc40003f24070 */
[----:B------:R-:W-:-:S11]  /*01e0*/  ISETP.NE.AND P0, PT, R24, RZ, PT ;  /* 0x000000ff1800720c */ /* 0x000fd60003f05270 */
[----:B------:R-:W-:Y:S05]  /*01f0*/  @P1 BRA `(.L_x_3) ;  /* 0x0000000400501947 */ /* 0x000fea0003800000 */
[----:B------:R-:W0:Y:S01]  /*0200*/  LDC.64 R2, c[0x0][0x390] ;  /* 0x0000e400ff027b82 */ /* 0x000e220000000a00 */
[----:B------:R-:W-:Y:S02]  /*0210*/  LOP3.LUT R14, R16, 0xfffffff8, RZ, 0xc0, !PT ;  /* 0xfffffff8100e7812 */ /* 0x000fe400078ec0ff */
[----:B------:R-:W-:Y:S02]  /*0220*/  MOV R15, R0 ;  /* 0x00000000000f7202 */ /* 0x000fe40000000f00 */
[----:B------:R-:W-:Y:S02]  /*0230*/  IADD3 R14, PT, PT, -R14, RZ, RZ ;  /* 0x000000ff0e0e7210 */ /* 0x000fe40007ffe1ff */
[----:B0-----:R-:W-:-:S04]  /*0240*/  IADD3 R2, P1, PT, R2, 0x10, RZ ;  /* 0x0000001002027810 */ /* 0x001fc80007f3e0ff */
[----:B------:R-:W-:-:S09]  /*0250*/  IADD3.X R3, PT, PT, RZ, R3, RZ, P1, !PT ;  /* 0x00000003ff037210 */ /* 0x000fd20000ffe4ff */
.L_x_4:
[----:B------:R-:W-:Y:S01]  /*0260*/  IMAD.WIDE R10, R15, 0x4, R2 ;  /* 0x000000040f0a7825 */ /* 0x000fe200078e0202 */
[----:B------:R-:W0:Y:S04]  /*0270*/  LDC.64 R4, c[0x0][0x3a8] ;  /* 0x0000ea00ff047b82 */ /* 0x000e280000000a00 */
[----:B------:R-:W2:Y:S04]  /*0280*/  LDG.E R6, desc[UR4][R10.64+-0x10] ;  /* 0xfffff0040a067981 */ /* 0x000ea8000c1e1900 */
[----:B------:R-:W3:Y:S04]  /*0290*/  LDG.E R7, desc[UR4][R10.64+-0xc] ;  /* 0xfffff4040a077981 */ /* 0x000ee8000c1e1900 */
[----:B------:R-:W4:Y:S04]  /*02a0*/  LDG.E R26, desc[UR4][R10.64+-0x8] ;  /* 0xfffff8040a1a7981 */ /* 0x000f28000c1e1900 */
[----:B------:R-:W4:Y:S01]  /*02b0*/  LDG.E R19, desc[UR4][R10.64+-0x4] ;  /* 0xfffffc040a137981 */ /* 0x000f22000c1e1900 */
[----:B--2---:R-:W-:-:S02]  /*02c0*/  LEA R21, R6, R6, 0x1 ;  /* 0x0000000606157211 */ /* 0x004fc400078e08ff */
[----:B---3--:R-:W-:-:S03]  /*02d0*/  LEA R7, R7, R7, 0x1 ;  /* 0x0000000707077211 */ /* 0x008fc600078e08ff */
[----:B0-----:R-:W-:-:S05]  /*02e0*/  IMAD.WIDE R20, R21, 0x4, R4 ;  /* 0x0000000415147825 */ /* 0x001fca00078e0204 */
[----:B------:R-:W2:Y:S01]  /*02f0*/  LDG.E R9, desc[UR4][R20.64] ;  /* 0x0000000414097981 */ /* 0x000ea2000c1e1900 */
[----:B------:R-:W-:-:S03]  /*0300*/  IMAD.WIDE R6, R7, 0x4, R4 ;  /* 0x0000000407067825 */ /* 0x000fc600078e0204 */
[----:B------:R-:W3:Y:S04]  /*0310*/  LDG.E R23, desc[UR4][R20.64+0x8] ;  /* 0x0000080414177981 */ /* 0x000ee8000c1e1900 */
[----:B------:R-:W3:Y:S04]  /*0320*/  LDG.E R22, desc[UR4][R20.64+0x4] ;  /* 0x0000040414167981 */ /* 0x000ee8000c1e1900 */
[----:B------:R-:W3:Y:S04]  /*0330*/  LDG.E R18, desc[UR4][R6.64+0x4] ;  /* 0x0000040406127981 */ /* 0x000ee8000c1e1900 */
[----:B------:R-:W3:Y:S04]  /*0340*/  LDG.E R25, desc[UR4][R6.64] ;  /* 0x0000000406197981 */ /* 0x000ee8000c1e1900 */
[----:B------:R0:W3:Y:S01]  /*0350*/  LDG.E R17, desc[UR4][R6.64+0x8] ;  /* 0x0000080406117981 */ /* 0x0000e2000c1e1900 */
[----:B----4-:R-:W-:-:S02]  /*0360*/  LEA R27, R26, R26, 0x1 ;  /* 0x0000001a1a1b7211 */ /* 0x010fc400078e08ff */
[----:B------:R-:W-:Y:S01]  /*0370*/  LEA R19, R19, R19, 0x1 ;  /* 0x0000001313137211 */ /* 0x000fe200078e08ff */
[----:B------:R-:W4:Y:S04]  /*0380*/  LDG.E R21, desc[UR4][R10.64+0xc] ;  /* 0x00000c040a157981 */ /* 0x000f28000c1e1900 */
[----:B0-----:R-:W-:-:S05]  /*0390*/  IMAD.WIDE R6, R19, 0x4, R4 ;  /* 0x0000000413067825 */ /* 0x001fca00078e0204 */
[----:B------:R-:W4:Y:S01]  /*03a0*/  LDG.E R19, desc[UR4][R6.64] ;  /* 0x0000000406137981 */ /* 0x000f22000c1e1900 */
[----:B--2--5:R-:W-:Y:S01]  /*03b0*/  FFMA R26, R9, UR6, R8 ;  /* 0x00000006091a7c23 */ /* 0x024fe20008000008 */
[----:B------:R-:W-:Y:S02]  /*03c0*/  IMAD.WIDE R8, R27, 0x4, R4 ;  /* 0x000000041b087825 */ /* 0x000fe400078e0204 */
[----:B------:R-:W2:Y:S02]  /*03d0*/  LDG.E R27, desc[UR4][R10.64+0x4] ;  /* 0x000004040a1b7981 */ /* 0x000ea4000c1e1900 */
[----:B---3--:R-:W-:Y:S02]  /*03e0*/  FFMA R28, R23, UR6, R28 ;  /* 0x00000006171c7c23 */ /* 0x008fe4000800001c */
[----:B------:R-:W3:Y:S01]  /*03f0*/  LDG.E R23, desc[UR4][R10.64] ;  /* 0x000000040a177981 */ /* 0x000ee2000c1e1900 */
[----:B------:R-:W-:-:S03]  /*0400*/  FFMA R29, R22, UR6, R29 ;  /* 0x00000006161d7c23 */ /* 0x000fc6000800001d */
[----:B------:R-:W3:Y:S01]  /*0410*/  LDG.E R22, desc[UR4][R8.64] ;  /* 0x0000000408167981 */ /* 0x000ee2000c1e1900 */
[----:B------:R-:W-:-:S03]  /*0420*/  FFMA R29, R18, UR6, R29 ;  /* 0x00000006121d7c23 */ /* 0x000fc6000800001d */
[----:B------:R-:W3:Y:S01]  /*0430*/  LDG.E R18, desc[UR4][R10.64+0x8] ;  /* 0x000008040a127981 */ /* 0x000ee2000c1e1900 */
[----:B------:R-:W-:-:S03]  /*0440*/  FFMA R25, R25, UR6, R26 ;  /* 0x0000000619197c23 */ /* 0x000fc6000800001a */
[----:B------:R-:W3:Y:S04]  /*0450*/  LDG.E R26, desc[UR4][R8.64+0x4] ;  /* 0x00000404081a7981 */ /* 0x000ee8000c1e1900 */
[----:B------:R0:W3:Y:S01]  /*0460*/  LDG.E R20, desc[UR4][R8.64+0x8] ;  /* 0x0000080408147981 */ /* 0x0000e2000c1e1900 */
[----:B------:R-:W-:-:S03]  /*0470*/  FFMA R28, R17, UR6, R28 ;  /* 0x00000006111c7c23 */ /* 0x000fc6000800001c */
[----:B------:R-:W3:Y:S01]  /*0480*/  LDG.E R17, desc[UR4][R6.64+0x4] ;  /* 0x0000040406117981 */ /* 0x000ee2000c1e1900 */
[----:B----4-:R-:W-:Y:S02]  /*0490*/  LEA R21, R21, R21, 0x1 ;  /* 0x0000001515157211 */ /* 0x010fe400078e08ff */
[----:B--2---:R-:W-:Y:S02]  /*04a0*/  LEA R27, R27, R27, 0x1 ;  /* 0x0000001b1b1b7211 */ /* 0x004fe400078e08ff */
[----:B---3--:R-:W-:Y:S01]  /*04b0*/  LEA R23, R23, R23, 0x1 ;  /* 0x0000001717177211 */ /* 0x008fe200078e08ff */
[----:B------:R-:W-:-:S04]  /*04c0*/  FFMA R22, R22, UR6, R25 ;  /* 0x0000000616167c23 */ /* 0x000fc80008000019 */
[----:B0-----:R-:W-:Y:S02]  /*04d0*/  IMAD.WIDE R8, R23, 0x4, R4 ;  /* 0x0000000417087825 */ /* 0x001fe400078e0204 */
[----:B------:R0:W2:Y:S02]  /*04e0*/  LDG.E R23, desc[UR4][R6.64+0x8] ;  /* 0x0000080406177981 */ /* 0x0000a4000c1e1900 */
[----:B------:R-:W-:Y:S01]  /*04f0*/  FFMA R19, R19, UR6, R22 ;  /* 0x0000000613137c23 */ /* 0x000fe20008000016 */
[----:B------:R-:W-:Y:S01]  /*0500*/  IMAD.WIDE R10, R27, 0x4, R4 ;  /* 0x000000041b0a7825 */ /* 0x000fe200078e0204 */
[----:B------:R-:W3:Y:S03]  /*0510*/  LDG.E R22, desc[UR4][R8.64] ;  /* 0x0000000408167981 */ /* 0x000ee6000c1e1900 */
[----:B------:R-:W-:Y:S01]  /*0520*/  FFMA R26, R26, UR6, R29 ;  /* 0x000000061a1a7c23 */ /* 0x000fe2000800001d */
[----:B------:R-:W4:Y:S01]  /*0530*/  LDG.E R25, desc[UR4][R8.64+0x4] ;  /* 0x0000040408197981 */ /* 0x000f22000c1e1900 */
[----:B0-----:R-:W-:-:S03]  /*0540*/  LEA R7, R18, R18, 0x1 ;  /* 0x0000001212077211 */ /* 0x001fc600078e08ff */
[----:B------:R-:W4:Y:S01]  /*0550*/  LDG.E R27, desc[UR4][R8.64+0x8] ;  /* 0x00000804081b7981 */ /* 0x000f22000c1e1900 */
[----:B------:R-:W-:Y:S01]  /*0560*/  FFMA R20, R20, UR6, R28 ;  /* 0x0000000614147c23 */ /* 0x000fe2000800001c */
[--C-:B------:R-:W-:Y:S02]  /*0570*/  IMAD.WIDE R6, R7, 0x4, R4.reuse ;  /* 0x0000000407067825 */ /* 0x100fe400078e0204 */
[----:B------:R-:W4:Y:S04]  /*0580*/  LDG.E R28, desc[UR4][R10.64] ;  /* 0x000000040a1c7981 */ /* 0x000f28000c1e1900 */
[----:B------:R-:W4:Y:S01]  /*0590*/  LDG.E R18, desc[UR4][R10.64+0x4] ;  /* 0x000004040a127981 */ /* 0x000f22000c1e1900 */
[----:B------:R-:W-:-:S03]  /*05a0*/  IMAD.WIDE R4, R21, 0x4, R4 ;  /* 0x0000000415047825 */ /* 0x000fc600078e0204 */
[----:B------:R0:W4:Y:S04]  /*05b0*/  LDG.E R29, desc[UR4][R10.64+0x8] ;  /* 0x000008040a1d7981 */ /* 0x000128000c1e1900 */
[----:B------:R-:W4:Y:S04]  /*05c0*/  LDG.E R8, desc[UR4][R6.64] ;  /* 0x0000000406087981 */ /* 0x000f28000c1e1900 */
[----:B------:R-:W4:Y:S04]  /*05d0*/  LDG.E R21, desc[UR4][R6.64+0x4] ;  /* 0x0000040406157981 */ /* 0x000f28000c1e1900 */
[----:B------:R-:W4:Y:S01]  /*05e0*/  LDG.E R9, desc[UR4][R6.64+0x8] ;  /* 0x0000080406097981 */ /* 0x000f22000c1e1900 */
[----:B0-----:R-:W-:-:S03]  /*05f0*/  FFMA R10, R17, UR6, R26 ;  /* 0x00000006110a7c23 */ /* 0x001fc6000800001a */
[----:B------:R-:W4:Y:S04]  /*0600*/  LDG.E R17, desc[UR4][R4.64+0x4] ;  /* 0x0000040404117981 */ /* 0x000f28000c1e1900 */
[----:B------:R-:W4:Y:S04]  /*0610*/  LDG.E R26, desc[UR4][R4.64+0x8] ;  /* 0x00000804041a7981 */ /* 0x000f28000c1e1900 */
[----:B------:R-:W4:Y:S01]  /*0620*/  LDG.E R6, desc[UR4][R4.64] ;  /* 0x0000000404067981 */ /* 0x000f22000c1e1900 */
[----:B------:R-:W-:-:S04]  /*0630*/  IADD3 R14, PT, PT, R14, 0x8, RZ ;  /* 0x000000080e0e7810 */ /* 0x000fc80007ffe0ff */
[----:B------:R-:W-:Y:S02]  /*0640*/  ISETP.NE.AND P1, PT, R14, RZ, PT ;  /* 0x000000ff0e00720c */ /* 0x000fe40003f25270 */
[----:B------:R-:W-:Y:S01]  /*0650*/  IADD3 R15, PT, PT, R15, 0x8, RZ ;  /* 0x000000080f0f7810 */ /* 0x000fe20007ffe0ff */
[----:B--2---:R-:W-:Y:S01]  /*0660*/  FFMA R20, R23, UR6, R20 ;  /* 0x0000000617147c23 */ /* 0x004fe20008000014 */
[----:B---3--:R-:W-:Y:S01]  /*0670*/  FFMA R19, R22, UR6, R19 ;  /* 0x0000000616137c23 */ /* 0x008fe20008000013 */
[----:B----4-:R-:W-:Y:S02]  /*0680*/  FFMA R25, R25, UR6, R10 ;  /* 0x0000000619197c23 */ /* 0x010fe4000800000a */
[----:B------:R-:W-:Y:S01]  /*0690*/  FFMA R20, R27, UR6, R20 ;  /* 0x000000061b147c23 */ /* 0x000fe20008000014 */
[----:B------:R-:W-:Y:S01]  /*06a0*/  FFMA R19, R28, UR6, R19 ;  /* 0x000000061c137c23 */ /* 0x000fe20008000013 */
[----:B------:R-:W-:Y:S02]  /*06b0*/  FFMA R18, R18, UR6, R25 ;  /* 0x0000000612127c23 */ /* 0x000fe40008000019 */
[----:B------:R-:W-:Y:S01]  /*06c0*/  FFMA R20, R29, UR6, R20 ;  /* 0x000000061d147c23 */ /* 0x000fe20008000014 */
[----:B------:R-:W-:Y:S01]  /*06d0*/  FFMA R19, R8, UR6, R19 ;  /* 0x0000000608137c23 */ /* 0x000fe20008000013 */
[----:B------:R-:W-:-:S02]  /*06e0*/  FFMA R18, R21, UR6, R18 ;  /* 0x0000000615127c23 */ /* 0x000fc40008000012 */
[----:B------:R-:W-:Y:S02]  /*06f0*/  FFMA R9, R9, UR6, R20 ;  /* 0x0000000609097c23 */ /* 0x000fe40008000014 */
[----:B------:R-:W-:Y:S02]  /*0700*/  FFMA R29, R17, UR6, R18 ;  /* 0x00000006111d7c23 */ /* 0x000fe40008000012 */
[----:B------:R-:W-:Y:S01]  /*0710*/  FFMA R28, R26, UR6, R9 ;  /* 0x000000061a1c7c23 */ /* 0x000fe20008000009 */
[----:B------:R-:W-:Y:S01]  /*0720*/  FFMA R8, R6, UR6, R19 ;  /* 0x0000000606087c23 */ /* 0x000fe20008000013 */
[----:B------:R-:W-:Y:S06]  /*0730*/  @P1 BRA `(.L_x_4) ;  /* 0xfffffff800c81947 */ /* 0x000fec000383ffff */
.L_x_3:
[----:B------:R-:W-:Y:S05]  /*0740*/  BSYNC.RECONVERGENT B1 ;  /* 0x0000000000017941 */ /* 0x000fea0003800200 */
.L_x_2:
[----:B------:R-:W-:Y:S05]  /*0750*/  @!P0 BRA `(.L_x_1) ;  /* 0x00000004006c8947 */ /* 0x000fea0003800000 */
[----:B------:R-:W-:Y:S01]  /*0760*/  ISETP.GE.U32.AND P0, PT, R24, 0x4, PT ;  /* 0x000000041800780c */ /* 0x000fe20003f06070 */
[----:B------:R-:W-:Y:S01]  /*0770*/  BSSY.RECONVERGENT B1, `(.L_x_5) ;  /* 0x000002d000017945 */ /* 0x000fe20003800200 */
[----:B------:R-:W-:-:S04]  /*0780*/  LOP3.LUT R23, R16, 0x3, RZ, 0xc0, !PT ;  /* 0x0000000310177812 */ /* 0x000fc800078ec0ff */
[----:B------:R-:W-:-:S07]  /*0790*/  ISETP.NE.AND P1, PT, R23, RZ, PT ;  /* 0x000000ff1700720c */ /* 0x000fce0003f25270 */
[----:B------:R-:W-:Y:S06]  /*07a0*/  @!P0 BRA `(.L_x_6) ;  /* 0x0000000000a48947 */ /* 0x000fec0003800000 */
[----:B------:R-:W0:Y:S01]  /*07b0*/  LDC.64 R2, c[0x0][0x390] ;  /* 0x0000e400ff027b82 */ /* 0x000e220000000a00 */
[----:B------:R-:W1:Y:S07]  /*07c0*/  LDCU UR7, c[0x0][0x398] ;  /* 0x00007300ff0777ac */ /* 0x000e6e0008000800 */
[----:B------:R-:W2:Y:S01]  /*07d0*/  LDC.64 R4, c[0x0][0x3a8] ;  /* 0x0000ea00ff047b82 */ /* 0x000ea20000000a00 */
[----:B0-----:R-:W-:-:S05]  /*07e0*/  IMAD.WIDE R2, R15, 0x4, R2 ;  /* 0x000000040f027825 */ /* 0x001fca00078e0202 */
[----:B------:R-:W3:Y:S04]  /*07f0*/  LDG.E R6, desc[UR4][R2.64] ;  /* 0x0000000402067981 */ /* 0x000ee8000c1e1900 */
[----:B------:R-:W4:Y:S04]  /*0800*/  LDG.E R7, desc[UR4][R2.64+0x4] ;  /* 0x0000040402077981 */ /* 0x000f28000c1e1900 */
[----:B------:R-:W2:Y:S04]  /*0810*/  LDG.E R9, desc[UR4][R2.64+0x8] ;  /* 0x0000080402097981 */ /* 0x000ea8000c1e1900 */
[----:B------:R-:W2:Y:S01]  /*0820*/  LDG.E R14, desc[UR4][R2.64+0xc] ;  /* 0x00000c04020e7981 */ /* 0x000ea2000c1e1900 */
[----:B---3--:R-:W-:-:S02]  /*0830*/  LEA R21, R6, R6, 0x1 ;  /* 0x0000000606157211 */ /* 0x008fc400078e08ff */
[----:B----4-:R-:W-:-:S03]  /*0840*/  LEA R7, R7, R7, 0x1 ;  /* 0x0000000707077211 */ /* 0x010fc600078e08ff */
[----:B--2---:R-:W-:Y:S01]  /*0850*/  IMAD.WIDE R20, R21, 0x4, R4 ;  /* 0x0000000415147825 */ /* 0x004fe200078e0204 */
[----:B------:R-:W-:-:S03]  /*0860*/  LEA R11, R9, R9, 0x1 ;  /* 0x00000009090b7211 */ /* 0x000fc600078e08ff */
[----:B------:R-:W-:Y:S01]  /*0870*/  IMAD.WIDE R6, R7, 0x4, R4 ;  /* 0x0000000407067825 */ /* 0x000fe200078e0204 */
[----:B------:R-:W1:Y:S01]  /*0880*/  LDG.E R9, desc[UR4][R20.64] ;  /* 0x0000000414097981 */ /* 0x000e62000c1e1900 */
[----:B------:R-:W-:-:S03]  /*0890*/  LEA R19, R14, R14, 0x1 ;  /* 0x0000000e0e137211 */ /* 0x000fc600078e08ff */
[----:B------:R-:W2:Y:S01]  /*08a0*/  LDG.E R10, desc[UR4][R20.64+0x4] ;  /* 0x00000404140a7981 */ /* 0x000ea2000c1e1900 */
[----:B------:R-:W-:-:S03]  /*08b0*/  IMAD.WIDE R2, R11, 0x4, R4 ;  /* 0x000000040b027825 */ /* 0x000fc600078e0204 */
[----:B------:R-:W3:Y:S01]  /*08c0*/  LDG.E R17, desc[UR4][R20.64+0x8] ;  /* 0x0000080414117981 */ /* 0x000ee2000c1e1900 */
[----:B------:R-:W-:-:S03]  /*08d0*/  IMAD.WIDE R4, R19, 0x4, R4 ;  /* 0x0000000413047825 */ /* 0x000fc600078e0204 */
[----:B------:R-:W4:Y:S04]  /*08e0*/  LDG.E R14, desc[UR4][R6.64] ;  /* 0x00000004060e7981 */ /* 0x000f28000c1e1900 */
[----:B------:R-:W4:Y:S04]  /*08f0*/  LDG.E R11, desc[UR4][R6.64+0x4] ;  /* 0x00000404060b7981 */ /* 0x000f28000c1e1900 */
[----:B------:R-:W4:Y:S04]  /*0900*/  LDG.E R18, desc[UR4][R6.64+0x8] ;  /* 0x0000080406127981 */ /* 0x000f28000c1e1900 */
[----:B------:R-:W4:Y:S04]  /*0910*/  LDG.E R22, desc[UR4][R2.64] ;  /* 0x0000000402167981 */ /* 0x000f28000c1e1900 */
[----:B------:R-:W4:Y:S04]  /*0920*/  LDG.E R19, desc[UR4][R2.64+0x4] ;  /* 0x0000040402137981 */ /* 0x000f28000c1e1900 */
[----:B------:R-:W4:Y:S04]  /*0930*/  LDG.E R25, desc[UR4][R2.64+0x8] ;  /* 0x0000080402197981 */ /* 0x000f28000c1e1900 */
[----:B------:R-:W4:Y:S04]  /*0940*/  LDG.E R24, desc[UR4][R4.64] ;  /* 0x0000000404187981 */ /* 0x000f28000c1e1900 */
[----:B------:R-:W4:Y:S04]  /*0950*/  LDG.E R20, desc[UR4][R4.64+0x4] ;  /* 0x0000040404147981 */ /* 0x000f28000c1e1900 */
[----:B------:R-:W4:Y:S01]  /*0960*/  LDG.E R21, desc[UR4][R4.64+0x8] ;  /* 0x0000080404157981 */ /* 0x000f22000c1e1900 */
[----:B------:R-:W-:Y:S01]  /*0970*/  IADD3 R15, PT, PT, R15, 0x4, RZ ;  /* 0x000000040f0f7810 */ /* 0x000fe20007ffe0ff */
[----:B-1---5:R-:W-:Y:S01]  /*0980*/  FFMA R9, R9, UR7, R8 ;  /* 0x0000000709097c23 */ /* 0x022fe20008000008 */
[----:B--2---:R-:W-:Y:S01]  /*0990*/  FFMA R10, R10, UR7, R29 ;  /* 0x000000070a0a7c23 */ /* 0x004fe2000800001d */
[----:B---3--:R-:W-:-:S02]  /*09a0*/  FFMA R17, R17, UR7, R28 ;  /* 0x0000000711117c23 */ /* 0x008fc4000800001c */
[----:B----4-:R-:W-:Y:S01]  /*09b0*/  FFMA R9, R14, UR7, R9 ;  /* 0x000000070e097c23 */ /* 0x010fe20008000009 */
[----:B------:R-:W-:Y:S01]  /*09c0*/  FFMA R10, R11, UR7, R10 ;  /* 0x000000070b0a7c23 */ /* 0x000fe2000800000a */
[----:B------:R-:W-:Y:S02]  /*09d0*/  FFMA R18, R18, UR7, R17 ;  /* 0x0000000712127c23 */ /* 0x000fe40008000011 */
[----:B------:R-:W-:Y:S01]  /*09e0*/  FFMA R9, R22, UR7, R9 ;  /* 0x0000000716097c23 */ /* 0x000fe20008000009 */
[----:B------:R-:W-:Y:S01]  /*09f0*/  FFMA R19, R19, UR7, R10 ;  /* 0x0000000713137c23 */ /* 0x000fe2000800000a */
[----:B------:R-:W-:Y:S02]  /*0a00*/  FFMA R18, R25, UR7, R18 ;  /* 0x0000000719127c23 */ /* 0x000fe40008000012 */
[----:B------:R-:W-:Y:S01]  /*0a10*/  FFMA R8, R24, UR7, R9 ;  /* 0x0000000718087c23 */ /* 0x000fe20008000009 */
[----:B------:R-:W-:Y:S01]  /*0a20*/  FFMA R29, R20, UR7, R19 ;  /* 0x00000007141d7c23 */ /* 0x000fe20008000013 */
[----:B------:R-:W-:-:S07]  /*0a30*/  FFMA R28, R21, UR7, R18 ;  /* 0x00000007151c7c23 */ /* 0x000fce0008000012 */
.L_x_6:
[----:B------:R-:W-:Y:S05]  /*0a40*/  BSYNC.RECONVERGENT B1 ;  /* 0x0000000000017941 */ /* 0x000fea0003800200 */
.L_x_5:
[----:B------:R-:W-:Y:S05]  /*0a50*/  @!P1 BRA `(.L_x_1) ;  /* 0x0000000000ac9947 */ /* 0x000fea0003800000 */
[----:B------:R-:W-:Y:S01]  /*0a60*/  ISETP.NE.AND P0, PT, R23, 0x1, PT ;  /* 0x000000011700780c */ /* 0x000fe20003f05270 */
[----:B------:R-:W-:Y:S01]  /*0a70*/  BSSY.RECONVERGENT B1, `(.L_x_7) ;  /* 0x000001b000017945 */ /* 0x000fe20003800200 */
[----:B------:R-:W-:-:S04]  /*0a80*/  LOP3.LUT R16, R16, 0x1, RZ, 0xc0, !PT ;  /* 0x0000000110107812 */ /* 0x000fc800078ec0ff */
[----:B------:R-:W-:-:S07]  /*0a90*/  ISETP.NE.U32.AND P1, PT, R16, 0x1, PT ;  /* 0x000000011000780c */ /* 0x000fce0003f25070 */
[----:B------:R-:W-:Y:S06]  /*0aa0*/  @!P0 BRA `(.L_x_8) ;  /* 0x00000000005c8947 */ /* 0x000fec0003800000 */
[----:B------:R-:W0:Y:S01]  /*0ab0*/  LDC.64 R2, c[0x0][0x390] ;  /* 0x0000e400ff027b82 */ /* 0x000e220000000a00 */
[----:B------:R-:W1:Y:S07]  /*0ac0*/  LDCU UR7, c[0x0][0x398] ;  /* 0x00007300ff0777ac */ /* 0x000e6e0008000800 */
[----:B------:R-:W2:Y:S01]  /*0ad0*/  LDC.64 R4, c[0x0][0x3a8] ;  /* 0x0000ea00ff047b82 */ /* 0x000ea20000000a00 */
[----:B0-----:R-:W-:-:S05]  /*0ae0*/  IMAD.WIDE R2, R15, 0x4, R2 ;  /* 0x000000040f027825 */ /* 0x001fca00078e0202 */
[----:B------:R-:W3:Y:S04]  /*0af0*/  LDG.E R6, desc[UR4][R2.64] ;  /* 0x0000000402067981 */ /* 0x000ee8000c1e1900 */
[----:B------:R-:W4:Y:S01]  /*0b00*/  LDG.E R9, desc[UR4][R2.64+0x4] ;  /* 0x0000040402097981 */ /* 0x000f22000c1e1900 */
[----:B---3--:R-:W-:Y:S02]  /*0b10*/  LEA R7, R6, R6, 0x1 ;  /* 0x0000000606077211 */ /* 0x008fe400078e08ff */
[----:B----4-:R-:W-:-:S03]  /*0b20*/  LEA R9, R9, R9, 0x1 ;  /* 0x0000000909097211 */ /* 0x010fc600078e08ff */
[----:B--2---:R-:W-:-:S04]  /*0b30*/  IMAD.WIDE R6, R7, 0x4, R4 ;  /* 0x0000000407067825 */ /* 0x004fc800078e0204 */
[----:B------:R-:W-:Y:S01]  /*0b40*/  IMAD.WIDE R4, R9, 0x4, R4 ;  /* 0x0000000409047825 */ /* 0x000fe200078e0204 */
[----:B------:R-:W1:Y:S04]  /*0b50*/  LDG.E R10, desc[UR4][R6.64+0x4] ;  /* 0x00000404060a7981 */ /* 0x000e68000c1e1900 */
[----:B------:R-:W2:Y:S04]  /*0b60*/  LDG.E R9, desc[UR4][R6.64] ;  /* 0x0000000406097981 */ /* 0x000ea8000c1e1900 */
[----:B------:R-:W3:Y:S04]  /*0b70*/  LDG.E R11, desc[UR4][R6.64+0x8] ;  /* 0x00000804060b7981 */ /* 0x000ee8000c1e1900 */
[----:B------:R-:W4:Y:S04]  /*0b80*/  LDG.E R17, desc[UR4][R4.64] ;  /* 0x0000000404117981 */ /* 0x000f28000c1e1900 */
[----:B------:R-:W4:Y:S04]  /*0b90*/  LDG.E R19, desc[UR4][R4.64+0x4] ;  /* 0x0000040404137981 */ /* 0x000f28000c1e1900 */
[----:B------:R-:W4:Y:S01]  /*0ba0*/  LDG.E R2, desc[UR4][R4.64+0x8] ;  /* 0x0000080404027981 */ /* 0x000f22000c1e1900 */
[----:B------:R-:W-:Y:S01]  /*0bb0*/  IADD3 R15, PT, PT, R15, 0x2, RZ ;  /* 0x000000020f0f7810 */ /* 0x000fe20007ffe0ff */
[----:B-1---5:R-:W-:Y:S01]  /*0bc0*/  FFMA R10, R10, UR7, R29 ;  /* 0x000000070a0a7c23 */ /* 0x022fe2000800001d */
[----:B--2---:R-:W-:Y:S01]  /*0bd0*/  FFMA R8, R9, UR7, R8 ;  /* 0x0000000709087c23 */ /* 0x004fe20008000008 */
[----:B---3--:R-:W-:-:S03]  /*0be0*/  FFMA R11, R11, UR7, R28 ;  /* 0x000000070b0b7c23 */ /* 0x008fc6000800001c */
[----:B----4-:R-:W-:Y:S01]  /*0bf0*/  FFMA R8, R17, UR7, R8 ;  /* 0x0000000711087c23 */ /* 0x010fe20008000008 */
[----:B------:R-:W-:Y:S01]  /*0c00*/  FFMA R29, R19, UR7, R10 ;  /* 0x00000007131d7c23 */ /* 0x000fe2000800000a */
[----:B------:R-:W-:-:S07]  /*0c10*/  FFMA R28, R2, UR7, R11 ;  /* 0x00000007021c7c23 */ /* 0x000fce000800000b */
.L_x_8:
[----:B------:R-:W-:Y:S05]  /*0c20*/  BSYNC.RECONVERGENT B1 ;  /* 0x0000000000017941 */ /* 0x000fea0003800200 */
.L_x_7:
[----:B------:R-:W-:Y:S05]  /*0c30*/  @P1 BRA `(.L_x_1) ;  /* 0x0000000000341947 */ /* 0x000fea0003800000 */
[----:B------:R-:W0:Y:S01]  /*0c40*/  LDC.64 R2, c[0x0][0x390] ;  /* 0x0000e400ff027b82 */ /* 0x000e220000000a00 */
[----:B------:R-:W1:Y:S07]  /*0c50*/  LDCU UR7, c[0x0][0x398] ;  /* 0x00007300ff0777ac */ /* 0x000e6e0008000800 */
[----:B------:R-:W2:Y:S01]  /*0c60*/  LDC.64 R4, c[0x0][0x3a8] ;  /* 0x0000ea00ff047b82 */ /* 0x000ea20000000a00 */
[----:B0-----:R-:W-:-:S06]  /*0c70*/  IMAD.WIDE R2, R15, 0x4, R2 ;  /* 0x000000040f027825 */ /* 0x001fcc00078e0202 */
[----:B------:R-:W3:Y:S02]  /*0c80*/  LDG.E R2, desc[UR4][R2.64] ;  /* 0x0000000402027981 */ /* 0x000ee4000c1e1900 */
[----:B---3--:R-:W-:-:S05]  /*0c90*/  LEA R7, R2, R2, 0x1 ;  /* 0x0000000202077211 */ /* 0x008fca00078e08ff */
[----:B--2---:R-:W-:-:S05]  /*0ca0*/  IMAD.WIDE R4, R7, 0x4, R4 ;  /* 0x0000000407047825 */ /* 0x004fca00078e0204 */
[----:B------:R-:W1:Y:S04]  /*0cb0*/  LDG.E R7, desc[UR4][R4.64] ;  /* 0x0000000404077981 */ /* 0x000e68000c1e1900 */
[----:B------:R-:W2:Y:S04]  /*0cc0*/  LDG.E R6, desc[UR4][R4.64+0x4] ;  /* 0x0000040404067981 */ /* 0x000ea8000c1e1900 */
[----:B------:R-:W3:Y:S01]  /*0cd0*/  LDG.E R9, desc[UR4][R4.64+0x8] ;  /* 0x0000080404097981 */ /* 0x000ee2000c1e1900 */
[----:B-1---5:R-:W-:Y:S01]  /*0ce0*/  FFMA R8, R7, UR7, R8 ;  /* 0x0000000707087c23 */ /* 0x022fe20008000008 */
[----:B--2---:R-:W-:Y:S01]  /*0cf0*/  FFMA R29, R6, UR7, R29 ;  /* 0x00000007061d7c23 */ /* 0x004fe2000800001d */
[----:B---3--:R-:W-:-:S07]  /*0d00*/  FFMA R28, R9, UR7, R28 ;  /* 0x00000007091c7c23 */ /* 0x008fce000800001c */
.L_x_1:
[----:B------:R-:W-:Y:S05]  /*0d10*/  BSYNC.RECONVERGENT B0 ;  /* 0x0000000000007941 */ /* 0x000fea0003800200 */
.L_x_0:
[----:B------:R-:W0:Y:S01]  /*0d20*/  LDCU UR6, c[0x0][0x398] ;  /* 0x00007300ff0677ac */ /* 0x000e220008000800 */
[----:B------:R-:W-:Y:S01]  /*0d30*/  IADD3 R0, PT, PT, -R0, R13, RZ ;  /* 0x0000000d00007210 */ /* 0x000fe20007ffe1ff */
[----:B------:R-:W-:Y:S03]  /*0d40*/  BSSY.RECONVERGENT B0, `(.L_x_9) ;  /* 0x0000012000007945 */ /* 0x000fe60003800200 */
[----:B------:R-:W-:-:S05]  /*0d50*/  I2FP.F32.S32 R0, R0 ;  /* 0x0000000000007245 */ /* 0x000fca0000201400 */
[----:B0-----:R-:W-:-:S04]  /*0d60*/  FMUL R0, R0, UR6 ;  /* 0x0000000600007c20 */ /* 0x001fc80008400000 */
[----:B------:R-:W0:Y:S02]  /*0d70*/  F2F.F64.F32 R2, R0 ;  /* 0x0000000000027310 */ /* 0x000e240000201800 */
[----:B0-----:R-:W-:-:S06]  /*0d80*/  DADD R2, R2, 1 ;  /* 0x3ff0000002027429 */ /* 0x001fcc0000000000 */
[----:B------:R-:W0:Y:S04]  /*0d90*/  MUFU.RCP64H R5, R3 ;  /* 0x0000000300057308 */ /* 0x000e280000001800 */
[----:B------:R-:W-:-:S04]  /*0da0*/  IADD3 R4, PT, PT, R3, 0x300402, RZ ;  /* 0x0030040203047810 */ /* 0x000fc80007ffe0ff */
[----:B------:R-:W-:Y:S02]  /*0db0*/  FSETP.GEU.AND P0, PT, |R4|, 5.8789094863358348022e-39, PT ;  /* 0x004004020400780b */ /* 0x000fe40003f0e200 */
[----:B0-----:R-:W-:-:S08]  /*0dc0*/  DFMA R6, -R2, R4, 1 ;  /* 0x3ff000000206742b */ /* 0x001fd00000000104 */
[----:B------:R-:W-:-:S08]  /*0dd0*/  DFMA R6, R6, R6, R6 ;  /* 0x000000060606722b */ /* 0x000fd00000000006 */
[----:B------:R-:W-:-:S08]  /*0de0*/  DFMA R6, R4, R6, R4 ;  /* 0x000000060406722b */ /* 0x000fd00000000004 */
[----:B------:R-:W-:-:S08]  /*0df0*/  DFMA R10, -R2, R6, 1 ;  /* 0x3ff00000020a742b */ /* 0x000fd00000000106 */
[----:B------:R-:W-:Y:S01]  /*0e00*/  DFMA R6, R6, R10, R6 ;  /* 0x0000000a0606722b */ /* 0x000fe20000000006 */
[----:B------:R-:W-:Y:S10]  /*0e10*/  @P0 BRA `(.L_x_10) ;  /* 0x0000000000100947 */ /* 0x000ff40003800000 */
[----:B------:R-:W-:-:S04]  /*0e20*/  LOP3.LUT R0, R3, 0x7fffffff, RZ, 0xc0, !PT ;  /* 0x7fffffff03007812 */ /* 0x000fc800078ec0ff */
[----:B------:R-:W-:Y:S02]  /*0e30*/  IADD3 R6, PT, PT, R0, -0x100000, RZ ;  /* 0xfff0000000067810 */ /* 0x000fe40007ffe0ff */
[----:B------:R-:W-:-:S07]  /*0e40*/  MOV R0, 0xe60 ;  /* 0x00000e6000007802 */ /* 0x000fce0000000f00 */
[----:B-----5:R-:W-:Y:S05]  /*0e50*/  CALL.REL.NOINC `($__internal_0_$__cuda_sm20_dblrcp_rn_slowpath_v3) ;  /* 0x00000000002c7944 */ /* 0x020fea0003c00000 */
.L_x_10:
[----:B------:R-:W-:Y:S05]  /*0e60*/  BSYNC.RECONVERGENT B0 ;  /* 0x0000000000007941 */ /* 0x000fea0003800200 */
.L_x_9:
[----:B------:R-:W0:Y:S01]  /*0e70*/  LDC.64 R2, c[0x0][0x3a0] ;  /* 0x0000e800ff027b82 */ /* 0x000e220000000a00 */
[----:B------:R-:W1:Y:S02]  /*0e80*/  F2F.F32.F64 R7, R6 ;  /* 0x0000000600077310 */ /* 0x000e640000301000 */
[C---:B-1---5:R-:W-:Y:S01]  /*0e90*/  FMUL R29, R7.reuse, R29 ;  /* 0x0000001d071d7220 */ /* 0x062fe20000400000 */
[----:B------:R-:W-:Y:S01]  /*0ea0*/  FMUL R5, R7, R28 ;  /* 0x0000001c07057220 */ /* 0x000fe20000400000 */
[----:B0-----:R-:W-:-:S04]  /*0eb0*/  IMAD.WIDE R12, R12, 0x4, R2 ;  /* 0x000000040c0c7825 */ /* 0x001fc800078e0202 */
[----:B------:R-:W-:Y:S01]  /*0ec0*/  FMUL R3, R7, R8 ;  /* 0x0000000807037220 */ /* 0x000fe20000400000 */
[----:B------:R-:W-:Y:S04]  /*0ed0*/  STG.E desc[UR4][R12.64+0x4], R29 ;  /* 0x0000041d0c007986 */ /* 0x000fe8000c101904 */
[----:B------:R-:W-:Y:S04]  /*0ee0*/  STG.E desc[UR4][R12.64], R3 ;  /* 0x000000030c007986 */ /* 0x000fe8000c101904 */
[----:B------:R-:W-:Y:S01]  /*0ef0*/  STG.E desc[UR4][R12.64+0x8], R5 ;  /* 0x000008050c007986 */ /* 0x000fe2000c101904 */
[----:B------:R-:W-:Y:S05]  /*0f00*/  EXIT ;  /* 0x000000000000794d */ /* 0x000fea0003800000 */
        .weak           $__internal_0_$__cuda_sm20_dblrcp_rn_slowpath_v3
        .type           $__internal_0_$__cuda_sm20_dblrcp_rn_slowpath_v3,@function
        .size           $__internal_0_$__cuda_sm20_dblrcp_rn_slowpath_v3,(.L_x_16 - $__internal_0_$__cuda_sm20_dblrcp_rn_slowpath_v3)
$__internal_0_$__cuda_sm20_dblrcp_rn_slowpath_v3:
[----:B------:R-:W-:Y:S01]  /*0f10*/  DSETP.GTU.AND P0, PT, |R2|, +INF , PT ;  /* 0x7ff000000200742a */ /* 0x000fe20003f0c200 */
[----:B------:R-:W-:-:S13]  /*0f20*/  BSSY.RECONVERGENT B1, `(.L_x_11) ;  /* 0x0000023000017945 */ /* 0x000fda0003800200 */
[----:B------:R-:W-:Y:S05]  /*0f30*/  @P0 BRA `(.L_x_12) ;  /* 0x00000000007c0947 */ /* 0x000fea0003800000 */
[----:B------:R-:W-:-:S04]  /*0f40*/  LOP3.LUT R7, R3, 0x7fffffff, RZ, 0xc0, !PT ;  /* 0x7fffffff03077812 */ /* 0x000fc800078ec0ff */
[----:B------:R-:W-:-:S04]  /*0f50*/  IADD3 R4, PT, PT, R7, -0x1, RZ ;  /* 0xffffffff07047810 */ /* 0x000fc80007ffe0ff */
[----:B------:R-:W-:-:S13]  /*0f60*/  ISETP.GE.U32.AND P0, PT, R4, 0x7fefffff, PT ;  /* 0x7fefffff0400780c */ /* 0x000fda0003f06070 */
[----:B------:R-:W-:Y:S02]  /*0f70*/  @P0 LOP3.LUT R5, R3, 0x7ff00000, RZ, 0x3c, !PT ;  /* 0x7ff0000003050812 */ /* 0x000fe400078e3cff */
[----:B------:R-:W-:Y:S01]  /*0f80*/  @P0 MOV R4, RZ ;  /* 0x000000ff00040202 */ /* 0x000fe20000000f00 */
[----:B------:R-:W-:Y:S06]  /*0f90*/  @P0 BRA `(.L_x_13) ;  /* 0x00000000006c0947 */ /* 0x000fec0003800000 */
[----:B------:R-:W-:-:S13]  /*0fa0*/  ISETP.GE.U32.AND P0, PT, R7, 0x1000001, PT ;  /* 0x010000010700780c */ /* 0x000fda0003f06070 */
[----:B------:R-:W-:Y:S05]  /*0fb0*/  @!P0 BRA `(.L_x_14) ;  /* 0x0000000000348947 */ /* 0x000fea0003800000 */
[----:B------:R-:W-:Y:S02]  /*0fc0*/  IADD3 R5, PT, PT, R3, -0x3fe00000, RZ ;  /* 0xc020000003057810 */ /* 0x000fe40007ffe0ff */
[----:B------:R-:W-:Y:S02]  /*0fd0*/  MOV R4, R2 ;  /* 0x0000000200047202 */ /* 0x000fe40000000f00 */
[----:B------:R-:W0:Y:S04]  /*0fe0*/  MUFU.RCP64H R7, R5 ;  /* 0x0000000500077308 */ /* 0x000e280000001800 */
[----:B0-----:R-:W-:-:S08]  /*0ff0*/  DFMA R10, -R4, R6, 1 ;  /* 0x3ff00000040a742b */ /* 0x001fd00000000106 */
[----:B------:R-:W-:-:S08]  /*1000*/  DFMA R10, R10, R10, R10 ;  /* 0x0000000a0a0a722b */ /* 0x000fd0000000000a */
[----:B------:R-:W-:-:S08]  /*1010*/  DFMA R10, R6, R10, R6 ;  /* 0x0000000a060a722b */ /* 0x000fd00000000006 */
[----:B------:R-:W-:-:S08]  /*1020*/  DFMA R6, -R4, R10, 1 ;  /* 0x3ff000000406742b */ /* 0x000fd0000000010a */
[----:B------:R-:W-:-:S08]  /*1030*/  DFMA R6, R10, R6, R10 ;  /* 0x000000060a06722b */ /* 0x000fd0000000000a */
[----:B------:R-:W-:-:S08]  /*1040*/  DMUL R6, R6, 2.2250738585072013831e-308 ;  /* 0x0010000006067828 */ /* 0x000fd00000000000 */
[----:B------:R-:W-:-:S08]  /*1050*/  DFMA R2, -R2, R6, 1 ;  /* 0x3ff000000202742b */ /* 0x000fd00000000106 */
[----:B------:R-:W-:-:S08]  /*1060*/  DFMA R2, R2, R2, R2 ;  /* 0x000000020202722b */ /* 0x000fd00000000002 */
[----:B------:R-:W-:Y:S01]  /*1070*/  DFMA R4, R6, R2, R6 ;  /* 0x000000020604722b */ /* 0x000fe20000000006 */
[----:B------:R-:W-:Y:S10]  /*1080*/  BRA `(.L_x_13) ;  /* 0x0000000000307947 */ /* 0x000ff40003800000 */
.L_x_14:
[----:B------:R-:W-:Y:S01]  /*1090*/  DMUL R2, R2, 8.11296384146066816958e+31 ;  /* 0x4690000002027828 */ /* 0x000fe20000000000 */
[----:B------:R-:W-:-:S05]  /*10a0*/  MOV R4, R6 ;  /* 0x0000000600047202 */ /* 0x000fca0000000f00 */
[----:B------:R-:W0:Y:S02]  /*10b0*/  MUFU.RCP64H R5, R3 ;  /* 0x0000000300057308 */ /* 0x000e240000001800 */
[----:B0-----:R-:W-:-:S08]  /*10c0*/  DFMA R6, -R2, R4, 1 ;  /* 0x3ff000000206742b */ /* 0x001fd00000000104 */
[----:B------:R-:W-:-:S08]  /*10d0*/  DFMA R6, R6, R6, R6 ;  /* 0x000000060606722b */ /* 0x000fd00000000006 */
[----:B------:R-:W-:-:S08]  /*10e0*/  DFMA R6, R4, R6, R4 ;  /* 0x000000060406722b */ /* 0x000fd00000000004 */
[----:B------:R-:W-:-:S08]  /*10f0*/  DFMA R4, -R2, R6, 1 ;  /* 0x3ff000000204742b */ /* 0x000fd00000000106 */
[----:B------:R-:W-:-:S08]  /*1100*/  DFMA R4, R6, R4, R6 ;  /* 0x000000040604722b */ /* 0x000fd00000000006 */
[----:B------:R-:W-:Y:S01]  /*1110*/  DMUL R4, R4, 8.11296384146066816958e+31 ;  /* 0x4690000004047828 */ /* 0x000fe20000000000 */
[----:B------:R-:W-:Y:S10]  /*1120*/  BRA `(.L_x_13) ;  /* 0x0000000000087947 */ /* 0x000ff40003800000 */
.L_x_12:
[----:B------:R-:W-:Y:S02]  /*1130*/  LOP3.LUT R5, R3, 0x80000, RZ, 0xfc, !PT ;  /* 0x0008000003057812 */ /* 0x000fe400078efcff */
[----:B------:R-:W-:-:S07]  /*1140*/  MOV R4, R2 ;  /* 0x0000000200047202 */ /* 0x000fce0000000f00 */
.L_x_13:
[----:B------:R-:W-:Y:S05]  /*1150*/  BSYNC.RECONVERGENT B1 ;  /* 0x0000000000017941 */ /* 0x000fea0003800200 */
.L_x_11:
[----:B------:R-:W-:Y:S01]  /*1160*/  HFMA2 R3, -RZ, RZ, 0, 0 ;  /* 0x00000000ff037431 */ /* 0x000fe200000001ff */
[----:B------:R-:W-:Y:S02]  /*1170*/  MOV R2, R0 ;  /* 0x0000000000027202 */ /* 0x000fe40000000f00 */
[----:B------:R-:W-:Y:S02]  /*1180*/  MOV R6, R4 ;  /* 0x0000000400067202 */ /* 0x000fe40000000f00 */
[----:B------:R-:W-:Y:S01]  /*1190*/  MOV R7, R5 ;  /* 0x0000000500077202 */ /* 0x000fe20000000f00 */
[----:B------:R-:W-:Y:S06]  /*11a0*/  RET.REL.NODEC R2 `(laplacian_smoothing) ;  /* 0xffffffec02947950 */ /* 0x000fec0003c3ffff */
.L_x_15:
[----:B------:R-:W-:-:S00]  /*11b0*/  BRA `(.L_x_15) ;  /* 0xfffffffc00fc7947 */ /* 0x000fc0000383ffff */
[----:B------:R-:W-:-:S00]  /*11c0*/  NOP ;  /* 0x0000000000007918 */ /* 0x000fc00000000000 */
        /* <DEDUP_REMOVED lines=11> */
.L_x_16:


//--------------------- .nv.shared.reserved.0     --------------------------
	.section	.nv.shared.reserved.0,"aw",@nobits
	.weak		__nv_reservedSMEM_offset_0_alias
	.size		__nv_reservedSMEM_offset_0_alias, 0, 64
	.other		__nv_reservedSMEM_offset_0_alias,@"STO_CUDA_RESERVED_SHARED STV_DEFAULT"
__nv_reservedSMEM_offset_0_alias:
	.zero		0
	.zero		64


//--------------------- .nv.constant0.laplacian_smoothing --------------------------
	.section	.nv.constant0.laplacian_smoothing,"a",@progbits
	.sectionflags	@""
	.align	4
.nv.constant0.laplacian_smoothing:
	.zero		952


//--------------------- SYMBOLS --------------------------

	.type		.nv.reservedSmem.offset0,@object
	.size		.nv.reservedSmem.offset0,0x4
